//
// Generated by NVIDIA NVVM Compiler
//
// Compiler Build ID: CL-36424714
// Cuda compilation tools, release 13.0, V13.0.88
// Based on NVVM 20.0.0
//

.version 9.0
.target sm_100
.address_size 64

	// .globl	_Z19computeMandelbrot1DddddiiiPi

.visible .entry _Z19computeMandelbrot1DddddiiiPi(
	.param .f64 _Z19computeMandelbrot1DddddiiiPi_param_0,
	.param .f64 _Z19computeMandelbrot1DddddiiiPi_param_1,
	.param .f64 _Z19computeMandelbrot1DddddiiiPi_param_2,
	.param .f64 _Z19computeMandelbrot1DddddiiiPi_param_3,
	.param .u32 _Z19computeMandelbrot1DddddiiiPi_param_4,
	.param .u32 _Z19computeMandelbrot1DddddiiiPi_param_5,
	.param .u32 _Z19computeMandelbrot1DddddiiiPi_param_6,
	.param .u64 .ptr .align 1 _Z19computeMandelbrot1DddddiiiPi_param_7
)
{
	.reg .pred 	%p<5>;
	.reg .b32 	%r<16>;
	.reg .b64 	%rd<5>;
	.reg .b64 	%fd<29>;

	ld.param.f64 	%fd9, [_Z19computeMandelbrot1DddddiiiPi_param_0];
	ld.param.f64 	%fd10, [_Z19computeMandelbrot1DddddiiiPi_param_1];
	ld.param.f64 	%fd11, [_Z19computeMandelbrot1DddddiiiPi_param_2];
	ld.param.f64 	%fd12, [_Z19computeMandelbrot1DddddiiiPi_param_3];
	ld.param.u32 	%r4, [_Z19computeMandelbrot1DddddiiiPi_param_4];
	ld.param.u32 	%r6, [_Z19computeMandelbrot1DddddiiiPi_param_5];
	ld.param.u32 	%r5, [_Z19computeMandelbrot1DddddiiiPi_param_6];
	ld.param.u64 	%rd1, [_Z19computeMandelbrot1DddddiiiPi_param_7];
	mov.u32 	%r7, %ctaid.x;
	mov.u32 	%r8, %ntid.x;
	mov.u32 	%r9, %tid.x;
	mad.lo.s32 	%r1, %r7, %r8, %r9;
	sub.f64 	%fd13, %fd12, %fd10;
	cvt.rn.f64.s32 	%fd14, %r6;
	div.rn.f64 	%fd1, %fd13, %fd14;
	sub.f64 	%fd2, %fd11, %fd9;
	mul.lo.s32 	%r10, %r6, %r4;
	setp.ge.s32 	%p1, %r1, %r10;
	@%p1 bra 	$L__BB0_4;
	div.s32 	%r12, %r1, %r4;
	cvt.rn.f64.s32 	%fd16, %r12;
	cvt.rn.f64.s32 	%fd17, %r4;
	div.rn.f64 	%fd18, %fd2, %fd17;
	fma.rn.f64 	%fd3, %fd18, %fd16, %fd9;
	mul.lo.s32 	%r13, %r12, %r4;
	sub.s32 	%r14, %r1, %r13;
	cvt.rn.f64.s32 	%fd19, %r14;
	fma.rn.f64 	%fd4, %fd1, %fd19, %fd10;
	mov.b32 	%r15, 0;
	mov.f64 	%fd27, 0d0000000000000000;
	mov.f64 	%fd28, %fd27;
$L__BB0_2:
	mul.f64 	%fd20, %fd27, %fd27;
	mul.f64 	%fd21, %fd28, %fd28;
	sub.f64 	%fd22, %fd20, %fd21;
	add.f64 	%fd23, %fd27, %fd27;
	add.f64 	%fd27, %fd3, %fd22;
	fma.rn.f64 	%fd28, %fd23, %fd28, %fd4;
	add.s32 	%r15, %r15, 1;
	setp.lt.s32 	%p2, %r15, %r5;
	mul.f64 	%fd24, %fd27, %fd27;
	fma.rn.f64 	%fd25, %fd28, %fd28, %fd24;
	setp.lt.f64 	%p3, %fd25, 0d4010000000000000;
	and.pred  	%p4, %p2, %p3;
	@%p4 bra 	$L__BB0_2;
	cvta.to.global.u64 	%rd2, %rd1;
	mul.wide.s32 	%rd3, %r1, 4;
	add.s64 	%rd4, %rd2, %rd3;
	st.global.u32 	[%rd4], %r15;
$L__BB0_4:
	ret;

}


// ===== COMPILED SASS (sm_100) =====

	.target	sm_100

	.elftype	@"ET_EXEC"


//--------------------- .note.nv.tkinfo           --------------------------
	.section	.note.nv.tkinfo,"",@"SHT_NOTE"
	.sectionflags	@"SHF_NOTE_NV_TKINFO"
	.tkinfo
        /*0018*/ 	.word	0x00000002
        /*0030*/ 	.string	""
        /*0030*/ 	.string	"ptxas"
        /*0030*/ 	.string	"Cuda compilation tools, release 13.0, V13.0.88"
        /*0030*/ 	.string	"Build cuda_13.0.r13.0/compiler.36424714_0"
        /*0030*/ 	.string	"-arch sm_100 -m 64 "



//--------------------- .note.nv.cuinfo           --------------------------
	.section	.note.nv.cuinfo,"",@"SHT_NOTE"
	.sectionflags	@"SHF_NOTE_NV_CUINFO"
        /*0018*/ 	.short	0x0002
        /*001a*/ 	.short	0x0064
        /*001c*/ 	.short	0x0082
	.zero		2


//--------------------- .nv.info                  --------------------------
	.section	.nv.info,"",@"SHT_CUDA_INFO"
	.align	4


	//----- nvinfo : EIATTR_REGCOUNT
	.align		4
        /*0000*/ 	.byte	0x04, 0x2f
        /*0002*/ 	.short	(.L_1 - .L_0)
	.align		4
.L_0:
        /*0004*/ 	.word	index@(_Z19computeMandelbrot1DddddiiiPi)
        /*0008*/ 	.word	0x0000001d


	//----- nvinfo : EIATTR_FRAME_SIZE
	.align		4
.L_1:
        /*000c*/ 	.byte	0x04, 0x11
        /*000e*/ 	.short	(.L_3 - .L_2)
	.align		4
.L_2:
        /*0010*/ 	.word	index@($__internal_0_$__cuda_sm20_div_rn_f64_full)
        /*0014*/ 	.word	0x00000000


	//----- nvinfo : EIATTR_FRAME_SIZE
	.align		4
.L_3:
        /*0018*/ 	.byte	0x04, 0x11
        /*001a*/ 	.short	(.L_5 - .L_4)
	.align		4
.L_4:
        /*001c*/ 	.word	index@(_Z19computeMandelbrot1DddddiiiPi)
        /*0020*/ 	.word	0x00000000


	//----- nvinfo : EIATTR_MIN_STACK_SIZE
	.align		4
.L_5:
        /*0024*/ 	.byte	0x04, 0x12
        /*0026*/ 	.short	(.L_7 - .L_6)
	.align		4
.L_6:
        /*0028*/ 	.word	index@(_Z19computeMandelbrot1DddddiiiPi)
        /*002c*/ 	.word	0x00000000
.L_7:


//--------------------- .nv.compat                --------------------------
	.section	.nv.compat,"",@"SHT_CUDA_COMPAT_INFO"
	.align	4
        /*0000*/ 	.byte	0x02, 0x09, 0x00, 0x00, 0x02, 0x02, 0x01, 0x00, 0x02, 0x05, 0x05, 0x00, 0x03, 0x07, 0x01, 0x01
        /*0010*/ 	.byte	0x02, 0x03, 0x00, 0x00, 0x02, 0x06, 0x01, 0x00, 0x04, 0x0b, 0x08, 0x00, 0x01, 0x00, 0x00, 0x00
        /*0020*/ 	.byte	0x00, 0x00, 0x00, 0x00


//--------------------- .nv.info._Z19computeMandelbrot1DddddiiiPi --------------------------
	.section	.nv.info._Z19computeMandelbrot1DddddiiiPi,"",@"SHT_CUDA_INFO"
	.sectionflags	@""
	.align	4


	//----- nvinfo : EIATTR_CUDA_API_VERSION
	.align		4
        /*0000*/ 	.byte	0x04, 0x37
        /*0002*/ 	.short	(.L_9 - .L_8)
.L_8:
        /*0004*/ 	.word	0x00000082


	//----- nvinfo : EIATTR_KPARAM_INFO
	.align		4
.L_9:
        /*0008*/ 	.byte	0x04, 0x17
        /*000a*/ 	.short	(.L_11 - .L_10)
.L_10:
        /*000c*/ 	.word	0x00000000
        /*0010*/ 	.short	0x0007
        /*0012*/ 	.short	0x0030
        /*0014*/ 	.byte	0x00, 0xf5, 0x21, 0x00


	//----- nvinfo : EIATTR_KPARAM_INFO
	.align		4
.L_11:
        /*0018*/ 	.byte	0x04, 0x17
        /*001a*/ 	.short	(.L_13 - .L_12)
.L_12:
        /*001c*/ 	.word	0x00000000
        /*0020*/ 	.short	0x0006
        /*0022*/ 	.short	0x0028
        /*0024*/ 	.byte	0x00, 0xf0, 0x11, 0x00


	//----- nvinfo : EIATTR_KPARAM_INFO
	.align		4
.L_13:
        /*0028*/ 	.byte	0x04, 0x17
        /*002a*/ 	.short	(.L_15 - .L_14)
.L_14:
        /*002c*/ 	.word	0x00000000
        /*0030*/ 	.short	0x0005
        /*0032*/ 	.short	0x0024
        /*0034*/ 	.byte	0x00, 0xf0, 0x11, 0x00


	//----- nvinfo : EIATTR_KPARAM_INFO
	.align		4
.L_15:
        /*0038*/ 	.byte	0x04, 0x17
        /*003a*/ 	.short	(.L_17 - .L_16)
.L_16:
        /*003c*/ 	.word	0x00000000
        /*0040*/ 	.short	0x0004
        /*0042*/ 	.short	0x0020
        /*0044*/ 	.byte	0x00, 0xf0, 0x11, 0x00


	//----- nvinfo : EIATTR_KPARAM_INFO
	.align		4
.L_17:
        /*0048*/ 	.byte	0x04, 0x17
        /*004a*/ 	.short	(.L_19 - .L_18)
.L_18:
        /*004c*/ 	.word	0x00000000
        /*0050*/ 	.short	0x0003
        /*0052*/ 	.short	0x0018
        /*0054*/ 	.byte	0x00, 0xf0, 0x21, 0x00


	//----- nvinfo : EIATTR_KPARAM_INFO
	.align		4
.L_19:
        /*0058*/ 	.byte	0x04, 0x17
        /*005a*/ 	.short	(.L_21 - .L_20)
.L_20:
        /*005c*/ 	.word	0x00000000
        /*0060*/ 	.short	0x0002
        /*0062*/ 	.short	0x0010
        /*0064*/ 	.byte	0x00, 0xf0, 0x21, 0x00


	//----- nvinfo : EIATTR_KPARAM_INFO
	.align		4
.L_21:
        /*0068*/ 	.byte	0x04, 0x17
        /*006a*/ 	.short	(.L_23 - .L_22)
.L_22:
        /*006c*/ 	.word	0x00000000
        /*0070*/ 	.short	0x0001
        /*0072*/ 	.short	0x0008
        /*0074*/ 	.byte	0x00, 0xf0, 0x21, 0x00


	//----- nvinfo : EIATTR_KPARAM_INFO
	.align		4
.L_23:
        /*0078*/ 	.byte	0x04, 0x17
        /*007a*/ 	.short	(.L_25 - .L_24)
.L_24:
        /*007c*/ 	.word	0x00000000
        /*0080*/ 	.short	0x0000
        /*0082*/ 	.short	0x0000
        /*0084*/ 	.byte	0x00, 0xf0, 0x21, 0x00


	//----- nvinfo : EIATTR_SPARSE_MMA_MASK
	.align		4
.L_25:
        /*0088*/ 	.byte	0x03, 0x50
        /*008a*/ 	.short	0x0000


	//----- nvinfo : EIATTR_MAXREG_COUNT
	.align		4
        /*008c*/ 	.byte	0x03, 0x1b
        /*008e*/ 	.short	0x00ff


	//----- nvinfo : EIATTR_MERCURY_ISA_VERSION
	.align		4
        /*0090*/ 	.byte	0x03, 0x5f
        /*0092*/ 	.short	0x0101


	//----- nvinfo : EIATTR_VRC_CTA_INIT_COUNT
	.align		4
        /*0094*/ 	.byte	0x02, 0x4a
	.zero		1
	.zero		1


	//----- nvinfo : EIATTR_EXIT_INSTR_OFFSETS
	.align		4
        /*0098*/ 	.byte	0x04, 0x1c
        /*009a*/ 	.short	(.L_27 - .L_26)


	//   ....[0]....
.L_26:
        /*009c*/ 	.word	0x00000210


	//   ....[1]....
        /*00a0*/ 	.word	0x00000700


	//----- nvinfo : EIATTR_CRS_STACK_SIZE
	.align		4
.L_27:
        /*00a4*/ 	.byte	0x04, 0x1e
        /*00a6*/ 	.short	(.L_29 - .L_28)
.L_28:
        /*00a8*/ 	.word	0x00000000


	//----- nvinfo : EIATTR_CBANK_PARAM_SIZE
	.align		4
.L_29:
        /*00ac*/ 	.byte	0x03, 0x19
        /*00ae*/ 	.short	0x0038


	//----- nvinfo : EIATTR_PARAM_CBANK
	.align		4
        /*00b0*/ 	.byte	0x04, 0x0a
        /*00b2*/ 	.short	(.L_31 - .L_30)
	.align		4
.L_30:
        /*00b4*/ 	.word	index@(.nv.constant0._Z19computeMandelbrot1DddddiiiPi)
        /*00b8*/ 	.short	0x0380
        /*00ba*/ 	.short	0x0038


	//----- nvinfo : EIATTR_SW_WAR
	.align		4
.L_31:
        /*00bc*/ 	.byte	0x04, 0x36
        /*00be*/ 	.short	(.L_33 - .L_32)
.L_32:
        /*00c0*/ 	.word	0x00000008
.L_33:


//--------------------- .nv.callgraph             --------------------------
	.section	.nv.callgraph,"",@"SHT_CUDA_CALLGRAPH"
	.align	4
	.sectionentsize	8
	.align		4
        /*0000*/ 	.word	0x00000000
	.align		4
        /*0004*/ 	.word	0xffffffff
	.align		4
        /*0008*/ 	.word	0x00000000
	.align		4
        /*000c*/ 	.word	0xfffffffe
	.align		4
        /*0010*/ 	.word	0x00000000
	.align		4
        /*0014*/ 	.word	0xfffffffd
	.align		4
        /*0018*/ 	.word	0x00000000
	.align		4
        /*001c*/ 	.word	0xfffffffc


//--------------------- .text._Z19computeMandelbrot1DddddiiiPi --------------------------
	.section	.text._Z19computeMandelbrot1DddddiiiPi,"ax",@progbits
	.align	128
        .global         _Z19computeMandelbrot1DddddiiiPi
        .type           _Z19computeMandelbrot1DddddiiiPi,@function
        .size           _Z19computeMandelbrot1DddddiiiPi,(.L_x_10 - _Z19computeMandelbrot1DddddiiiPi)
        .other          _Z19computeMandelbrot1DddddiiiPi,@"STO_CUDA_ENTRY STV_DEFAULT"
_Z19computeMandelbrot1DddddiiiPi:
.text._Z19computeMandelbrot1DddddiiiPi:
[----:B------:R-:W-:Y:S01]  /*0000*/  LDC R1, c[0x0][0x37c] ;  /* 0x0000df00ff017b82 */ /* 0x000fe20000000800 */
[----:B------:R-:W0:Y:S01]  /*0010*/  LDCU UR4, c[0x0][0x3a4] ;  /* 0x00007480ff0477ac */ /* 0x000e220008000800 */
[----:B------:R-:W-:-:S06]  /*0020*/  IMAD.MOV.U32 R2, RZ, RZ, 0x1 ;  /* 0x00000001ff027424 */ /* 0x000fcc00078e00ff */
[----:B------:R-:W1:Y:S01]  /*0030*/  LDC.64 R12, c[0x0][0x388] ;  /* 0x0000e200ff0c7b82 */ /* 0x000e620000000a00 */
[----:B------:R-:W2:Y:S07]  /*0040*/  S2R R0, SR_TID.X ;  /* 0x0000000000007919 */ /* 0x000eae0000002100 */
[----:B------:R-:W2:Y:S01]  /*0050*/  LDC R17, c[0x0][0x360] ;  /* 0x0000d800ff117b82 */ /* 0x000ea20000000800 */
[----:B0-----:R-:W0:Y:S01]  /*0060*/  I2F.F64 R4, UR4 ;  /* 0x0000000400047d12 */ /* 0x001e220008201c00 */
[----:B------:R-:W1:Y:S07]  /*0070*/  LDCU.64 UR4, c[0x0][0x398] ;  /* 0x00007300ff0477ac */ /* 0x000e6e0008000a00 */
[----:B0-----:R-:W0:Y:S01]  /*0080*/  MUFU.RCP64H R3, R5 ;  /* 0x0000000500037308 */ /* 0x001e220000001800 */
[----:B-1----:R-:W-:Y:S01]  /*0090*/  DADD R12, -R12, UR4 ;  /* 0x000000040c0c7e29 */ /* 0x002fe20008000100 */
[----:B------:R-:W2:Y:S09]  /*00a0*/  S2UR UR4, SR_CTAID.X ;  /* 0x00000000000479c3 */ /* 0x000eb20000002500 */
[----:B------:R-:W-:Y:S01]  /*00b0*/  FSETP.GEU.AND P1, PT, |R13|, 6.5827683646048100446e-37, PT ;  /* 0x036000000d00780b */ /* 0x000fe20003f2e200 */
[----:B0-----:R-:W-:-:S08]  /*00c0*/  DFMA R6, -R4, R2, 1 ;  /* 0x3ff000000406742b */ /* 0x001fd00000000102 */
[----:B------:R-:W-:Y:S01]  /*00d0*/  DFMA R6, R6, R6, R6 ;  /* 0x000000060606722b */ /* 0x000fe20000000006 */
[----:B--2---:R-:W-:-:S07]  /*00e0*/  IMAD R17, R17, UR4, R0 ;  /* 0x0000000411117c24 */ /* 0x004fce000f8e0200 */
[----:B------:R-:W-:-:S08]  /*00f0*/  DFMA R6, R2, R6, R2 ;  /* 0x000000060206722b */ /* 0x000fd00000000002 */
[----:B------:R-:W-:-:S08]  /*0100*/  DFMA R2, -R4, R6, 1 ;  /* 0x3ff000000402742b */ /* 0x000fd00000000106 */
[----:B------:R-:W-:-:S08]  /*0110*/  DFMA R2, R6, R2, R6 ;  /* 0x000000020602722b */ /* 0x000fd00000000006 */
[----:B------:R-:W-:-:S08]  /*0120*/  DMUL R6, R12, R2 ;  /* 0x000000020c067228 */ /* 0x000fd00000000000 */
[----:B------:R-:W-:-:S08]  /*0130*/  DFMA R8, -R4, R6, R12 ;  /* 0x000000060408722b */ /* 0x000fd0000000010c */
[----:B------:R-:W-:-:S10]  /*0140*/  DFMA R2, R2, R8, R6 ;  /* 0x000000080202722b */ /* 0x000fd40000000006 */
[----:B------:R-:W-:-:S05]  /*0150*/  FFMA R6, RZ, R5, R3 ;  /* 0x00000005ff067223 */ /* 0x000fca0000000003 */
[----:B------:R-:W-:-:S13]  /*0160*/  FSETP.GT.AND P0, PT, |R6|, 1.469367938527859385e-39, PT ;  /* 0x001000000600780b */ /* 0x000fda0003f04200 */
[----:B------:R-:W-:Y:S05]  /*0170*/  @P0 BRA P1, `(.L_x_0) ;  /* 0x0000000000180947 */ /* 0x000fea0000800000 */
[----:B------:R-:W-:Y:S01]  /*0180*/  IMAD.MOV.U32 R8, RZ, RZ, R4 ;  /* 0x000000ffff087224 */ /* 0x000fe200078e0004 */
[----:B------:R-:W-:Y:S01]  /*0190*/  MOV R16, 0x1c0 ;  /* 0x000001c000107802 */ /* 0x000fe20000000f00 */
[----:B------:R-:W-:-:S07]  /*01a0*/  IMAD.MOV.U32 R9, RZ, RZ, R5 ;  /* 0x000000ffff097224 */ /* 0x000fce00078e0005 */
[----:B------:R-:W-:Y:S05]  /*01b0*/  CALL.REL.NOINC `($__internal_0_$__cuda_sm20_div_rn_f64_full) ;  /* 0x0000000400547944 */ /* 0x000fea0003c00000 */
[----:B------:R-:W-:Y:S02]  /*01c0*/  IMAD.MOV.U32 R2, RZ, RZ, R14 ;  /* 0x000000ffff027224 */ /* 0x000fe400078e000e */
[----:B------:R-:W-:-:S07]  /*01d0*/  IMAD.MOV.U32 R3, RZ, RZ, R15 ;  /* 0x000000ffff037224 */ /* 0x000fce00078e000f */
.L_x_0:
[----:B------:R-:W0:Y:S02]  /*01e0*/  LDC.64 R6, c[0x0][0x3a0] ;  /* 0x0000e800ff067b82 */ /* 0x000e240000000a00 */
[----:B0-----:R-:W-:-:S05]  /*01f0*/  IMAD R0, R7, R6, RZ ;  /* 0x0000000607007224 */ /* 0x001fca00078e02ff */
[----:B------:R-:W-:-:S13]  /*0200*/  ISETP.GE.AND P0, PT, R17, R0, PT ;  /* 0x000000001100720c */ /* 0x000fda0003f06270 */
[----:B------:R-:W-:Y:S05]  /*0210*/  @P0 EXIT ;  /* 0x000000000000094d */ /* 0x000fea0003800000 */
[----:B------:R-:W-:Y:S01]  /*0220*/  IABS R0, R6 ;  /* 0x0000000600007213 */ /* 0x000fe20000000000 */
[----:B------:R-:W0:Y:S01]  /*0230*/  I2F.F64 R8, R6 ;  /* 0x0000000600087312 */ /* 0x000e220000201c00 */
[----:B------:R-:W-:Y:S01]  /*0240*/  IMAD.MOV.U32 R4, RZ, RZ, 0x1 ;  /* 0x00000001ff047424 */ /* 0x000fe200078e00ff */
[----:B------:R-:W-:Y:S01]  /*0250*/  IABS R14, R17 ;  /* 0x00000011000e7213 */ /* 0x000fe20000000000 */
[----:B------:R-:W1:Y:S05]  /*0260*/  LDCU.64 UR4, c[0x0][0x390] ;  /* 0x00007200ff0477ac */ /* 0x000e6a0008000a00 */
[----:B------:R-:W2:Y:S08]  /*0270*/  I2F.RP R7, R0 ;  /* 0x0000000000077306 */ /* 0x000eb00000209400 */
[----:B0-----:R-:W0:Y:S08]  /*0280*/  MUFU.RCP64H R5, R9 ;  /* 0x0000000900057308 */ /* 0x001e300000001800 */
[----:B--2---:R-:W2:Y:S01]  /*0290*/  MUFU.RCP R7, R7 ;  /* 0x0000000700077308 */ /* 0x004ea20000001000 */
[----:B0-----:R-:W-:Y:S01]  /*02a0*/  DFMA R12, -R8, R4, 1 ;  /* 0x3ff00000080c742b */ /* 0x001fe20000000104 */
[----:B--2---:R-:W-:-:S07]  /*02b0*/  VIADD R10, R7, 0xffffffe ;  /* 0x0ffffffe070a7836 */ /* 0x004fce0000000000 */
[----:B------:R-:W-:Y:S01]  /*02c0*/  DFMA R12, R12, R12, R12 ;  /* 0x0000000c0c0c722b */ /* 0x000fe2000000000c */
[----:B------:R0:W2:Y:S07]  /*02d0*/  F2I.FTZ.U32.TRUNC.NTZ R11, R10 ;  /* 0x0000000a000b7305 */ /* 0x0000ae000021f000 */
[----:B------:R-:W-:Y:S01]  /*02e0*/  DFMA R12, R4, R12, R4 ;  /* 0x0000000c040c722b */ /* 0x000fe20000000004 */
[----:B0-----:R-:W-:-:S07]  /*02f0*/  IMAD.MOV.U32 R10, RZ, RZ, RZ ;  /* 0x000000ffff0a7224 */ /* 0x001fce00078e00ff */
[----:B------:R-:W-:Y:S01]  /*0300*/  DFMA R4, -R8, R12, 1 ;  /* 0x3ff000000804742b */ /* 0x000fe2000000010c */
[----:B--2---:R-:W-:-:S04]  /*0310*/  IMAD.MOV R15, RZ, RZ, -R11 ;  /* 0x000000ffff0f7224 */ /* 0x004fc800078e0a0b */
[----:B------:R-:W-:-:S03]  /*0320*/  IMAD R15, R15, R0, RZ ;  /* 0x000000000f0f7224 */ /* 0x000fc600078e02ff */
[----:B------:R-:W-:Y:S01]  /*0330*/  DFMA R4, R12, R4, R12 ;  /* 0x000000040c04722b */ /* 0x000fe2000000000c */
[----:B------:R-:W-:Y:S02]  /*0340*/  IMAD.HI.U32 R7, R11, R15, R10 ;  /* 0x0000000f0b077227 */ /* 0x000fe400078e000a */
[----:B------:R-:W1:Y:S02]  /*0350*/  LDC.64 R10, c[0x0][0x380] ;  /* 0x0000e000ff0a7b82 */ /* 0x000e640000000a00 */
[----:B------:R-:W-:-:S04]  /*0360*/  IMAD.MOV.U32 R15, RZ, RZ, R14 ;  /* 0x000000ffff0f7224 */ /* 0x000fc800078e000e */
[----:B------:R-:W-:-:S04]  /*0370*/  IMAD.HI.U32 R7, R7, R15, RZ ;  /* 0x0000000f07077227 */ /* 0x000fc800078e00ff */
[----:B------:R-:W-:-:S04]  /*0380*/  IMAD.MOV R14, RZ, RZ, -R7 ;  /* 0x000000ffff0e7224 */ /* 0x000fc800078e0a07 */
[----:B------:R-:W-:-:S05]  /*0390*/  IMAD R15, R0, R14, R15 ;  /* 0x0000000e000f7224 */ /* 0x000fca00078e020f */
[----:B------:R-:W-:Y:S01]  /*03a0*/  ISETP.GT.U32.AND P2, PT, R0, R15, PT ;  /* 0x0000000f0000720c */ /* 0x000fe20003f44070 */
[----:B-1----:R-:W-:-:S08]  /*03b0*/  DADD R10, -R10, UR4 ;  /* 0x000000040a0a7e29 */ /* 0x002fd00008000100 */
[----:B------:R-:W-:-:S04]  /*03c0*/  DMUL R12, R4, R10 ;  /* 0x0000000a040c7228 */ /* 0x000fc80000000000 */
[----:B------:R-:W-:Y:S02]  /*03d0*/  @!P2 IMAD.IADD R15, R15, 0x1, -R0 ;  /* 0x000000010f0fa824 */ /* 0x000fe400078e0a00 */
[----:B------:R-:W-:Y:S01]  /*03e0*/  @!P2 VIADD R7, R7, 0x1 ;  /* 0x000000010707a836 */ /* 0x000fe20000000000 */
[----:B------:R-:W-:Y:S02]  /*03f0*/  ISETP.NE.AND P2, PT, R6, RZ, PT ;  /* 0x000000ff0600720c */ /* 0x000fe40003f45270 */
[----:B------:R-:W-:Y:S01]  /*0400*/  ISETP.GE.U32.AND P0, PT, R15, R0, PT ;  /* 0x000000000f00720c */ /* 0x000fe20003f06070 */
[----:B------:R-:W-:Y:S01]  /*0410*/  DFMA R14, -R8, R12, R10 ;  /* 0x0000000c080e722b */ /* 0x000fe2000000010a */
[----:B------:R-:W-:-:S04]  /*0420*/  LOP3.LUT R0, R17, R6, RZ, 0x3c, !PT ;  /* 0x0000000611007212 */ /* 0x000fc800078e3cff */
[----:B------:R-:W-:-:S03]  /*0430*/  ISETP.GE.AND P1, PT, R0, RZ, PT ;  /* 0x000000ff0000720c */ /* 0x000fc60003f26270 */
[----:B------:R-:W-:-:S04]  /*0440*/  DFMA R4, R4, R14, R12 ;  /* 0x0000000e0404722b */ /* 0x000fc8000000000c */
[----:B------:R-:W-:-:S04]  /*0450*/  @P0 VIADD R7, R7, 0x1 ;  /* 0x0000000107070836 */ /* 0x000fc80000000000 */
[----:B------:R-:W-:Y:S02]  /*0460*/  IMAD.MOV.U32 R0, RZ, RZ, R7 ;  /* 0x000000ffff007224 */ /* 0x000fe400078e0007 */
[----:B------:R-:W-:Y:S02]  /*0470*/  FFMA R12, RZ, R9, R5 ;  /* 0x00000009ff0c7223 */ /* 0x000fe40000000005 */
[----:B------:R-:W-:Y:S01]  /*0480*/  @!P1 IMAD.MOV R0, RZ, RZ, -R0 ;  /* 0x000000ffff009224 */ /* 0x000fe200078e0a00 */
[----:B------:R-:W-:Y:S02]  /*0490*/  @!P2 LOP3.LUT R0, RZ, R6, RZ, 0x33, !PT ;  /* 0x00000006ff00a212 */ /* 0x000fe400078e33ff */
[----:B------:R-:W-:Y:S02]  /*04a0*/  FSETP.GEU.AND P1, PT, |R11|, 6.5827683646048100446e-37, PT ;  /* 0x036000000b00780b */ /* 0x000fe40003f2e200 */
[----:B------:R-:W-:Y:S01]  /*04b0*/  FSETP.GT.AND P0, PT, |R12|, 1.469367938527859385e-39, PT ;  /* 0x001000000c00780b */ /* 0x000fe20003f04200 */
[----:B------:R0:W1:-:S12]  /*04c0*/  I2F.F64 R6, R0 ;  /* 0x0000000000067312 */ /* 0x0000580000201c00 */
[----:B0-----:R-:W-:Y:S05]  /*04d0*/  @P0 BRA P1, `(.L_x_1) ;  /* 0x0000000000180947 */ /* 0x001fea0000800000 */
[----:B------:R-:W-:Y:S01]  /*04e0*/  IMAD.MOV.U32 R12, RZ, RZ, R10 ;  /* 0x000000ffff0c7224 */ /* 0x000fe200078e000a */
[----:B------:R-:W-:Y:S01]  /*04f0*/  MOV R16, 0x520 ;  /* 0x0000052000107802 */ /* 0x000fe20000000f00 */
[----:B------:R-:W-:-:S07]  /*0500*/  IMAD.MOV.U32 R13, RZ, RZ, R11 ;  /* 0x000000ffff0d7224 */ /* 0x000fce00078e000b */
[----:B-1----:R-:W-:Y:S05]  /*0510*/  CALL.REL.NOINC `($__internal_0_$__cuda_sm20_div_rn_f64_full) ;  /* 0x00000000007c7944 */ /* 0x002fea0003c00000 */
[----:B------:R-:W-:Y:S02]  /*0520*/  IMAD.MOV.U32 R4, RZ, RZ, R14 ;  /* 0x000000ffff047224 */ /* 0x000fe400078e000e */
[----:B------:R-:W-:-:S07]  /*0530*/  IMAD.MOV.U32 R5, RZ, RZ, R15 ;  /* 0x000000ffff057224 */ /* 0x000fce00078e000f */
.L_x_1:
[----:B------:R-:W0:Y:S01]  /*0540*/  LDCU UR4, c[0x0][0x3a0] ;  /* 0x00007400ff0477ac */ /* 0x000e220008000800 */
[----:B------:R-:W-:Y:S01]  /*0550*/  IMAD.MOV R8, RZ, RZ, -R0 ;  /* 0x000000ffff087224 */ /* 0x000fe200078e0a00 */
[----:B------:R-:W-:Y:S01]  /*0560*/  BSSY.RECONVERGENT B0, `(.L_x_2) ;  /* 0x0000016000007945 */ /* 0x000fe20003800200 */
[----:B------:R-:W-:Y:S01]  /*0570*/  IMAD.MOV.U32 R15, RZ, RZ, RZ ;  /* 0x000000ffff0f7224 */ /* 0x000fe200078e00ff */
[----:B------:R-:W1:Y:S01]  /*0580*/  LDCU.128 UR8, c[0x0][0x380] ;  /* 0x00007000ff0877ac */ /* 0x000e620008000c00 */
[----:B------:R-:W2:Y:S01]  /*0590*/  LDCU UR6, c[0x0][0x3a8] ;  /* 0x00007500ff0677ac */ /* 0x000ea20008000800 */
[----:B0-----:R-:W-:Y:S01]  /*05a0*/  IMAD R8, R8, UR4, R17 ;  /* 0x0000000408087c24 */ /* 0x001fe2000f8e0211 */
[----:B------:R-:W0:Y:S01]  /*05b0*/  LDCU.64 UR4, c[0x0][0x358] ;  /* 0x00006b00ff0477ac */ /* 0x000e220008000a00 */
[----:B-1----:R-:W-:-:S04]  /*05c0*/  DFMA R10, R6, R4, UR8 ;  /* 0x00000008060a7e2b */ /* 0x002fc80008000004 */
[----:B------:R-:W1:Y:S01]  /*05d0*/  I2F.F64 R8, R8 ;  /* 0x0000000800087312 */ /* 0x000e620000201c00 */
[----:B------:R-:W-:Y:S01]  /*05e0*/  CS2R R4, SRZ ;  /* 0x0000000000047805 */ /* 0x000fe2000001ff00 */
[----:B-1----:R-:W-:Y:S01]  /*05f0*/  DFMA R12, R8, R2, UR10 ;  /* 0x0000000a080c7e2b */ /* 0x002fe20008000002 */
[----:B0-2---:R-:W-:-:S10]  /*0600*/  CS2R R2, SRZ ;  /* 0x0000000000027805 */ /* 0x005fd4000001ff00 */
.L_x_3:
[----:B------:R-:W-:Y:S01]  /*0610*/  DMUL R6, R4, R4 ;  /* 0x0000000404067228 */ /* 0x000fe20000000000 */
[----:B------:R-:W-:Y:S01]  /*0620*/  VIADD R15, R15, 0x1 ;  /* 0x000000010f0f7836 */ /* 0x000fe20000000000 */
[----:B------:R-:W-:-:S04]  /*0630*/  DADD R8, R2, R2 ;  /* 0x0000000002087229 */ /* 0x000fc80000000002 */
[----:B------:R-:W-:Y:S02]  /*0640*/  ISETP.GE.AND P0, PT, R15, UR6, PT ;  /* 0x000000060f007c0c */ /* 0x000fe4000bf06270 */
[----:B------:R-:W-:Y:S02]  /*0650*/  DFMA R6, R2, R2, -R6 ;  /* 0x000000020206722b */ /* 0x000fe40000000806 */
[----:B------:R-:W-:-:S06]  /*0660*/  DFMA R4, R8, R4, R12 ;  /* 0x000000040804722b */ /* 0x000fcc000000000c */
[----:B------:R-:W-:-:S08]  /*0670*/  DADD R2, R10, R6 ;  /* 0x000000000a027229 */ /* 0x000fd00000000006 */
[----:B------:R-:W-:-:S08]  /*0680*/  DMUL R6, R2, R2 ;  /* 0x0000000202067228 */ /* 0x000fd00000000000 */
[----:B------:R-:W-:-:S08]  /*0690*/  DFMA R6, R4, R4, R6 ;  /* 0x000000040406722b */ /* 0x000fd00000000006 */
[----:B------:R-:W-:-:S14]  /*06a0*/  DSETP.LT.AND P1, PT, R6, 4, PT ;  /* 0x401000000600742a */ /* 0x000fdc0003f21000 */
[----:B------:R-:W-:Y:S05]  /*06b0*/  @!P0 BRA P1, `(.L_x_3) ;  /* 0xfffffffc00d48947 */ /* 0x000fea000083ffff */
[----:B------:R-:W-:Y:S05]  /*06c0*/  BSYNC.RECONVERGENT B0 ;  /* 0x0000000000007941 */ /* 0x000fea0003800200 */
.L_x_2:
[----:B------:R-:W0:Y:S02]  /*06d0*/  LDC.64 R2, c[0x0][0x3b0] ;  /* 0x0000ec00ff027b82 */ /* 0x000e240000000a00 */
[----:B0-----:R-:W-:-:S05]  /*06e0*/  IMAD.WIDE R2, R17, 0x4, R2 ;  /* 0x0000000411027825 */ /* 0x001fca00078e0202 */
[----:B------:R-:W-:Y:S01]  /*06f0*/  STG.E desc[UR4][R2.64], R15 ;  /* 0x0000000f02007986 */ /* 0x000fe2000c101904 */
[----:B------:R-:W-:Y:S05]  /*0700*/  EXIT ;  /* 0x000000000000794d */ /* 0x000fea0003800000 */
        .weak           $__internal_0_$__cuda_sm20_div_rn_f64_full
        .type           $__internal_0_$__cuda_sm20_div_rn_f64_full,@function
        .size           $__internal_0_$__cuda_sm20_div_rn_f64_full,(.L_x_10 - $__internal_0_$__cuda_sm20_div_rn_f64_full)
$__internal_0_$__cuda_sm20_div_rn_f64_full:
[C---:B------:R-:W-:Y:S01]  /*0710*/  FSETP.GEU.AND P0, PT, |R9|.reuse, 1.469367938527859385e-39, PT ;  /* 0x001000000900780b */ /* 0x040fe20003f0e200 */
[----:B------:R-:W-:Y:S01]  /*0720*/  IMAD.MOV.U32 R23, RZ, RZ, 0x1ca00000 ;  /* 0x1ca00000ff177424 */ /* 0x000fe200078e00ff */
[C---:B------:R-:W-:Y:S02]  /*0730*/  LOP3.LUT R10, R9.reuse, 0x800fffff, RZ, 0xc0, !PT ;  /* 0x800fffff090a7812 */ /* 0x040fe400078ec0ff */
[----:B------:R-:W-:Y:S02]  /*0740*/  MOV R14, 0x1 ;  /* 0x00000001000e7802 */ /* 0x000fe40000000f00 */
[----:B------:R-:W-:Y:S01]  /*0750*/  LOP3.LUT R11, R10, 0x3ff00000, RZ, 0xfc, !PT ;  /* 0x3ff000000a0b7812 */ /* 0x000fe200078efcff */
[----:B------:R-:W-:Y:S01]  /*0760*/  IMAD.MOV.U32 R10, RZ, RZ, R8 ;  /* 0x000000ffff0a7224 */ /* 0x000fe200078e0008 */
[----:B------:R-:W-:-:S05]  /*0770*/  LOP3.LUT R21, R9, 0x7ff00000, RZ, 0xc0, !PT ;  /* 0x7ff0000009157812 */ /* 0x000fca00078ec0ff */
[----:B------:R-:W-:-:S06]  /*0780*/  @!P0 DMUL R10, R8, 8.98846567431157953865e+307 ;  /* 0x7fe00000080a8828 */ /* 0x000fcc0000000000 */
[----:B------:R-:W0:Y:S02]  /*0790*/  MUFU.RCP64H R15, R11 ;  /* 0x0000000b000f7308 */ /* 0x000e240000001800 */
[----:B0-----:R-:W-:-:S08]  /*07a0*/  DFMA R4, R14, -R10, 1 ;  /* 0x3ff000000e04742b */ /* 0x001fd0000000080a */
[----:B------:R-:W-:-:S08]  /*07b0*/  DFMA R4, R4, R4, R4 ;  /* 0x000000040404722b */ /* 0x000fd00000000004 */
[----:B------:R-:W-:Y:S01]  /*07c0*/  DFMA R14, R14, R4, R14 ;  /* 0x000000040e0e722b */ /* 0x000fe2000000000e */
[----:B------:R-:W-:Y:S02]  /*07d0*/  IMAD.MOV.U32 R5, RZ, RZ, R13 ;  /* 0x000000ffff057224 */ /* 0x000fe400078e000d */
[----:B------:R-:W-:-:S03]  /*07e0*/  IMAD.MOV.U32 R4, RZ, RZ, R12 ;  /* 0x000000ffff047224 */ /* 0x000fc600078e000c */
[----:B------:R-:W-:Y:S02]  /*07f0*/  LOP3.LUT R22, R5, 0x7ff00000, RZ, 0xc0, !PT ;  /* 0x7ff0000005167812 */ /* 0x000fe400078ec0ff */
[----:B------:R-:W-:Y:S01]  /*0800*/  DFMA R18, R14, -R10, 1 ;  /* 0x3ff000000e12742b */ /* 0x000fe2000000080a */
[----:B------:R-:W-:Y:S01]  /*0810*/  IMAD.MOV.U32 R12, RZ, RZ, R4 ;  /* 0x000000ffff0c7224 */ /* 0x000fe200078e0004 */
[----:B------:R-:W-:Y:S01]  /*0820*/  ISETP.GE.U32.AND P1, PT, R22, R21, PT ;  /* 0x000000151600720c */ /* 0x000fe20003f26070 */
[----:B------:R-:W-:-:S03]  /*0830*/  IMAD.MOV.U32 R24, RZ, RZ, R22 ;  /* 0x000000ffff187224 */ /* 0x000fc600078e0016 */
[----:B------:R-:W-:Y:S02]  /*0840*/  SEL R13, R23, 0x63400000, !P1 ;  /* 0x63400000170d7807 */ /* 0x000fe40004800000 */
[----:B------:R-:W-:Y:S01]  /*0850*/  DFMA R14, R14, R18, R14 ;  /* 0x000000120e0e722b */ /* 0x000fe2000000000e */
[----:B------:R-:W-:Y:S02]  /*0860*/  FSETP.GEU.AND P1, PT, |R5|, 1.469367938527859385e-39, PT ;  /* 0x001000000500780b */ /* 0x000fe40003f2e200 */
[----:B------:R-:W-:-:S11]  /*0870*/  LOP3.LUT R13, R13, 0x800fffff, R5, 0xf8, !PT ;  /* 0x800fffff0d0d7812 */ /* 0x000fd600078ef805 */
[----:B------:R-:W-:Y:S05]  /*0880*/  @P1 BRA `(.L_x_4) ;  /* 0x0000000000201947 */ /* 0x000fea0003800000 */
[----:B------:R-:W-:Y:S01]  /*0890*/  LOP3.LUT R19, R9, 0x7ff00000, RZ, 0xc0, !PT ;  /* 0x7ff0000009137812 */ /* 0x000fe200078ec0ff */
[----:B------:R-:W-:-:S03]  /*08a0*/  IMAD.MOV.U32 R18, RZ, RZ, RZ ;  /* 0x000000ffff127224 */ /* 0x000fc600078e00ff */
[----:B------:R-:W-:-:S04]  /*08b0*/  ISETP.GE.U32.AND P1, PT, R22, R19, PT ;  /* 0x000000131600720c */ /* 0x000fc80003f26070 */
[----:B------:R-:W-:-:S04]  /*08c0*/  SEL R19, R23, 0x63400000, !P1 ;  /* 0x6340000017137807 */ /* 0x000fc80004800000 */
[----:B------:R-:W-:-:S04]  /*08d0*/  LOP3.LUT R19, R19, 0x80000000, R5, 0xf8, !PT ;  /* 0x8000000013137812 */ /* 0x000fc800078ef805 */
[----:B------:R-:W-:-:S06]  /*08e0*/  LOP3.LUT R19, R19, 0x100000, RZ, 0xfc, !PT ;  /* 0x0010000013137812 */ /* 0x000fcc00078efcff */
[----:B------:R-:W-:-:S10]  /*08f0*/  DFMA R12, R12, 2, -R18 ;  /* 0x400000000c0c782b */ /* 0x000fd40000000812 */
[----:B------:R-:W-:-:S07]  /*0900*/  LOP3.LUT R24, R13, 0x7ff00000, RZ, 0xc0, !PT ;  /* 0x7ff000000d187812 */ /* 0x000fce00078ec0ff */
.L_x_4:
[----:B------:R-:W-:Y:S01]  /*0910*/  IMAD.MOV.U32 R25, RZ, RZ, R21 ;  /* 0x000000ffff197224 */ /* 0x000fe200078e0015 */
[----:B------:R-:W-:Y:S01]  /*0920*/  @!P0 LOP3.LUT R25, R11, 0x7ff00000, RZ, 0xc0, !PT ;  /* 0x7ff000000b198812 */ /* 0x000fe200078ec0ff */
[----:B------:R-:W-:Y:S01]  /*0930*/  VIADD R26, R24, 0xffffffff ;  /* 0xffffffff181a7836 */ /* 0x000fe20000000000 */
[----:B------:R-:W-:-:S04]  /*0940*/  DMUL R18, R14, R12 ;  /* 0x0000000c0e127228 */ /* 0x000fc80000000000 */
[----:B------:R-:W-:Y:S01]  /*0950*/  ISETP.GT.U32.AND P0, PT, R26, 0x7feffffe, PT ;  /* 0x7feffffe1a00780c */ /* 0x000fe20003f04070 */
[----:B------:R-:W-:-:S03]  /*0960*/  VIADD R26, R25, 0xffffffff ;  /* 0xffffffff191a7836 */ /* 0x000fc60000000000 */
[----:B------:R-:W-:Y:S02]  /*0970*/  DFMA R20, R18, -R10, R12 ;  /* 0x8000000a1214722b */ /* 0x000fe4000000000c */
[----:B------:R-:W-:-:S06]  /*0980*/  ISETP.GT.U32.OR P0, PT, R26, 0x7feffffe, P0 ;  /* 0x7feffffe1a00780c */ /* 0x000fcc0000704470 */
[----:B------:R-:W-:-:S07]  /*0990*/  DFMA R20, R14, R20, R18 ;  /* 0x000000140e14722b */ /* 0x000fce0000000012 */
[----:B------:R-:W-:Y:S05]  /*09a0*/  @P0 BRA `(.L_x_5) ;  /* 0x00000000006c0947 */ /* 0x000fea0003800000 */
[----:B------:R-:W-:Y:S01]  /*09b0*/  LOP3.LUT R5, R9, 0x7ff00000, RZ, 0xc0, !PT ;  /* 0x7ff0000009057812 */ /* 0x000fe200078ec0ff */
[----:B------:R-:W-:-:S03]  /*09c0*/  IMAD.MOV.U32 R18, RZ, RZ, RZ ;  /* 0x000000ffff127224 */ /* 0x000fc600078e00ff */
[CC--:B------:R-:W-:Y:S02]  /*09d0*/  VIADDMNMX R4, R22.reuse, -R5.reuse, 0xb9600000, !PT ;  /* 0xb960000016047446 */ /* 0x0c0fe40007800905 */
[----:B------:R-:W-:Y:S02]  /*09e0*/  ISETP.GE.U32.AND P0, PT, R22, R5, PT ;  /* 0x000000051600720c */ /* 0x000fe40003f06070 */
[----:B------:R-:W-:Y:S02]  /*09f0*/  VIMNMX R4, PT, PT, R4, 0x46a00000, PT ;  /* 0x46a0000004047848 */ /* 0x000fe40003fe0100 */
[----:B------:R-:W-:-:S05]  /*0a00*/  SEL R23, R23, 0x63400000, !P0 ;  /* 0x6340000017177807 */ /* 0x000fca0004000000 */
[----:B------:R-:W-:-:S04]  /*0a10*/  IMAD.IADD R4, R4, 0x1, -R23 ;  /* 0x0000000104047824 */ /* 0x000fc800078e0a17 */
[----:B------:R-:W-:-:S06]  /*0a20*/  VIADD R19, R4, 0x7fe00000 ;  /* 0x7fe0000004137836 */ /* 0x000fcc0000000000 */
[----:B------:R-:W-:-:S10]  /*0a30*/  DMUL R14, R20, R18 ;  /* 0x00000012140e7228 */ /* 0x000fd40000000000 */
[----:B------:R-:W-:-:S13]  /*0a40*/  FSETP.GTU.AND P0, PT, |R15|, 1.469367938527859385e-39, PT ;  /* 0x001000000f00780b */ /* 0x000fda0003f0c200 */
[----:B------:R-:W-:Y:S05]  /*0a50*/  @P0 BRA `(.L_x_6) ;  /* 0x0000000000940947 */ /* 0x000fea0003800000 */
[----:B------:R-:W-:Y:S01]  /*0a60*/  DFMA R10, R20, -R10, R12 ;  /* 0x8000000a140a722b */ /* 0x000fe2000000000c */
[----:B------:R-:W-:-:S09]  /*0a70*/  MOV R18, RZ ;  /* 0x000000ff00127202 */ /* 0x000fd20000000f00 */
[C---:B------:R-:W-:Y:S02]  /*0a80*/  FSETP.NEU.AND P0, PT, R11.reuse, RZ, PT ;  /* 0x000000ff0b00720b */ /* 0x040fe40003f0d000 */
[----:B------:R-:W-:-:S04]  /*0a90*/  LOP3.LUT R5, R11, 0x80000000, R9, 0x48, !PT ;  /* 0x800000000b057812 */ /* 0x000fc800078e4809 */
[----:B------:R-:W-:-:S07]  /*0aa0*/  LOP3.LUT R19, R5, R19, RZ, 0xfc, !PT ;  /* 0x0000001305137212 */ /* 0x000fce00078efcff */
[----:B------:R-:W-:Y:S05]  /*0ab0*/  @!P0 BRA `(.L_x_6) ;  /* 0x00000000007c8947 */ /* 0x000fea0003800000 */
[----:B------:R-:W-:Y:S01]  /*0ac0*/  IMAD.MOV R9, RZ, RZ, -R4 ;  /* 0x000000ffff097224 */ /* 0x000fe200078e0a04 */
[----:B------:R-:W-:Y:S01]  /*0ad0*/  DMUL.RP R18, R20, R18 ;  /* 0x0000001214127228 */ /* 0x000fe20000008000 */
[----:B------:R-:W-:-:S06]  /*0ae0*/  IMAD.MOV.U32 R8, RZ, RZ, RZ ;  /* 0x000000ffff087224 */ /* 0x000fcc00078e00ff */
[----:B------:R-:W-:-:S03]  /*0af0*/  DFMA R8, R14, -R8, R20 ;  /* 0x800000080e08722b */ /* 0x000fc60000000014 */
[----:B------:R-:W-:-:S03]  /*0b00*/  LOP3.LUT R5, R19, R5, RZ, 0x3c, !PT ;  /* 0x0000000513057212 */ /* 0x000fc600078e3cff */
[----:B------:R-:W-:-:S04]  /*0b10*/  IADD3 R8, PT, PT, -R4, -0x43300000, RZ ;  /* 0xbcd0000004087810 */ /* 0x000fc80007ffe1ff */
[----:B------:R-:W-:-:S04]  /*0b20*/  FSETP.NEU.AND P0, PT, |R9|, R8, PT ;  /* 0x000000080900720b */ /* 0x000fc80003f0d200 */
[----:B------:R-:W-:Y:S02]  /*0b30*/  FSEL R14, R18, R14, !P0 ;  /* 0x0000000e120e7208 */ /* 0x000fe40004000000 */
[----:B------:R-:W-:Y:S01]  /*0b40*/  FSEL R15, R5, R15, !P0 ;  /* 0x0000000f050f7208 */ /* 0x000fe20004000000 */
[----:B------:R-:W-:Y:S06]  /*0b50*/  BRA `(.L_x_6) ;  /* 0x0000000000547947 */ /* 0x000fec0003800000 */
.L_x_5:
[----:B------:R-:W-:-:S14]  /*0b60*/  DSETP.NAN.AND P0, PT, R4, R4, PT ;  /* 0x000000040400722a */ /* 0x000fdc0003f08000 */
[----:B------:R-:W-:Y:S05]  /*0b70*/  @P0 BRA `(.L_x_7) ;  /* 0x0000000000440947 */ /* 0x000fea0003800000 */
[----:B------:R-:W-:-:S14]  /*0b80*/  DSETP.NAN.AND P0, PT, R8, R8, PT ;  /* 0x000000080800722a */ /* 0x000fdc0003f08000 */
[----:B------:R-:W-:Y:S05]  /*0b90*/  @P0 BRA `(.L_x_8) ;  /* 0x0000000000300947 */ /* 0x000fea0003800000 */
[----:B------:R-:W-:Y:S01]  /*0ba0*/  ISETP.NE.AND P0, PT, R24, R25, PT ;  /* 0x000000191800720c */ /* 0x000fe20003f05270 */
[----:B------:R-:W-:Y:S02]  /*0bb0*/  IMAD.MOV.U32 R14, RZ, RZ, 0x0 ;  /* 0x00000000ff0e7424 */ /* 0x000fe400078e00ff */
[----:B------:R-:W-:-:S10]  /*0bc0*/  IMAD.MOV.U32 R15, RZ, RZ, -0x80000 ;  /* 0xfff80000ff0f7424 */ /* 0x000fd400078e00ff */
[----:B------:R-:W-:Y:S05]  /*0bd0*/  @!P0 BRA `(.L_x_6) ;  /* 0x0000000000348947 */ /* 0x000fea0003800000 */
[----:B------:R-:W-:Y:S02]  /*0be0*/  ISETP.NE.AND P0, PT, R24, 0x7ff00000, PT ;  /* 0x7ff000001800780c */ /* 0x000fe40003f05270 */
[----:B------:R-:W-:Y:S02]  /*0bf0*/  LOP3.LUT R15, R5, 0x80000000, R9, 0x48, !PT ;  /* 0x80000000050f7812 */ /* 0x000fe400078e4809 */
[----:B------:R-:W-:-:S13]  /*0c00*/  ISETP.EQ.OR P0, PT, R25, RZ, !P0 ;  /* 0x000000ff1900720c */ /* 0x000fda0004702670 */
[----:B------:R-:W-:Y:S01]  /*0c10*/  @P0 LOP3.LUT R4, R15, 0x7ff00000, RZ, 0xfc, !PT ;  /* 0x7ff000000f040812 */ /* 0x000fe200078efcff */
[----:B------:R-:W-:Y:S02]  /*0c20*/  @!P0 IMAD.MOV.U32 R14, RZ, RZ, RZ ;  /* 0x000000ffff0e8224 */ /* 0x000fe400078e00ff */
[----:B------:R-:W-:Y:S02]  /*0c30*/  @P0 IMAD.MOV.U32 R14, RZ, RZ, RZ ;  /* 0x000000ffff0e0224 */ /* 0x000fe400078e00ff */
[----:B------:R-:W-:Y:S01]  /*0c40*/  @P0 IMAD.MOV.U32 R15, RZ, RZ, R4 ;  /* 0x000000ffff0f0224 */ /* 0x000fe200078e0004 */
[----:B------:R-:W-:Y:S06]  /*0c50*/  BRA `(.L_x_6) ;  /* 0x0000000000147947 */ /* 0x000fec0003800000 */
.L_x_8:
[----:B------:R-:W-:Y:S01]  /*0c60*/  LOP3.LUT R15, R9, 0x80000, RZ, 0xfc, !PT ;  /* 0x00080000090f7812 */ /* 0x000fe200078efcff */
[----:B------:R-:W-:Y:S01]  /*0c70*/  IMAD.MOV.U32 R14, RZ, RZ, R8 ;  /* 0x000000ffff0e7224 */ /* 0x000fe200078e0008 */
[----:B------:R-:W-:Y:S06]  /*0c80*/  BRA `(.L_x_6) ;  /* 0x0000000000087947 */ /* 0x000fec0003800000 */
.L_x_7:
[----:B------:R-:W-:Y:S01]  /*0c90*/  LOP3.LUT R15, R5, 0x80000, RZ, 0xfc, !PT ;  /* 0x00080000050f7812 */ /* 0x000fe200078efcff */
[----:B------:R-:W-:-:S07]  /*0ca0*/  IMAD.MOV.U32 R14, RZ, RZ, R4 ;  /* 0x000000ffff0e7224 */ /* 0x000fce00078e0004 */
.L_x_6:
[----:B------:R-:W-:Y:S02]  /*0cb0*/  IMAD.MOV.U32 R4, RZ, RZ, R16 ;  /* 0x000000ffff047224 */ /* 0x000fe400078e0010 */
[----:B------:R-:W-:-:S04]  /*0cc0*/  IMAD.MOV.U32 R5, RZ, RZ, 0x0 ;  /* 0x00000000ff057424 */ /* 0x000fc800078e00ff */
[----:B------:R-:W-:Y:S05]  /*0cd0*/  RET.REL.NODEC R4 `(_Z19computeMandelbrot1DddddiiiPi) ;  /* 0xfffffff004c87950 */ /* 0x000fea0003c3ffff */
.L_x_9:
[----:B------:R-:W-:-:S00]  /*0ce0*/  BRA `(.L_x_9) ;  /* 0xfffffffc00fc7947 */ /* 0x000fc0000383ffff */
[----:B------:R-:W-:-:S00]  /*0cf0*/  NOP ;  /* 0x0000000000007918 */ /* 0x000fc00000000000 */
        /* <DEDUP_REMOVED lines=8> */
.L_x_10:


//--------------------- .nv.shared.reserved.0     --------------------------
	.section	.nv.shared.reserved.0,"aw",@nobits
	.weak		__nv_reservedSMEM_offset_0_alias
	.size		__nv_reservedSMEM_offset_0_alias, 0, 64
	.other		__nv_reservedSMEM_offset_0_alias,@"STO_CUDA_RESERVED_SHARED STV_DEFAULT"
__nv_reservedSMEM_offset_0_alias:
	.zero		0
	.zero		64


//--------------------- .nv.constant0._Z19computeMandelbrot1DddddiiiPi --------------------------
	.section	.nv.constant0._Z19computeMandelbrot1DddddiiiPi,"a",@progbits
	.sectionflags	@""
	.align	4
.nv.constant0._Z19computeMandelbrot1DddddiiiPi:
	.zero		952


//--------------------- SYMBOLS --------------------------

	.type		.nv.reservedSmem.offset0,@object
	.size		.nv.reservedSmem.offset0,0x4
